	.headerflags	@"EF_CUDA_TEXMODE_UNIFIED EF_CUDA_64BIT_ADDRESS EF_CUDA_ACCELERATORS EF_CUDA_SM90 EF_CUDA_VIRTUAL_SM(EF_CUDA_SM90)"
	.elftype	@"ET_EXEC"


//--------------------- .nv.info                  --------------------------
	.section	.nv.info,"",@"SHT_CUDA_INFO"
	.align	4


	//----- nvinfo : EIATTR_REGCOUNT
	.align		4
        /*0000*/ 	.byte	0x04, 0x2f
        /*0002*/ 	.short	(.L_3 - .L_2)
	.align		4
.L_2:
        /*0004*/ 	.word	index@(triton_poi_fused__native_batch_norm_legit_no_training_relu_threshold_backward_14)
        /*0008*/ 	.word	0x00000028


	//----- nvinfo : EIATTR_MIN_STACK_SIZE
	.align		4
.L_3:
        /*000c*/ 	.byte	0x04, 0x12
        /*000e*/ 	.short	(.L_5 - .L_4)
	.align		4
.L_4:
        /*0010*/ 	.word	index@(triton_poi_fused__native_batch_norm_legit_no_training_relu_threshold_backward_14)
        /*0014*/ 	.word	0x00000000


	//----- nvinfo : EIATTR_FRAME_SIZE
	.align		4
.L_5:
        /*0018*/ 	.byte	0x04, 0x11
        /*001a*/ 	.short	(.L_7 - .L_6)
	.align		4
.L_6:
        /*001c*/ 	.word	index@(triton_poi_fused__native_batch_norm_legit_no_training_relu_threshold_backward_14)
        /*0020*/ 	.word	0x00000000


	//----- nvinfo : EIATTR_MIN_STACK_SIZE
	.align		4
.L_7:
        /*0024*/ 	.byte	0x04, 0x12
        /*0026*/ 	.short	(.L_9 - .L_8)
	.align		4
.L_8:
        /*0028*/ 	.word	index@(triton_poi_fused__native_batch_norm_legit_no_training_relu_threshold_backward_14)
        /*002c*/ 	.word	0x00000000
.L_9:


//--------------------- .nv.info.triton_poi_fused__native_batch_norm_legit_no_training_relu_threshold_backward_14 --------------------------
	.section	.nv.info.triton_poi_fused__native_batch_norm_legit_no_training_relu_threshold_backward_14,"",@"SHT_CUDA_INFO"
	.sectionflags	@""
	.align	4


	//----- nvinfo : EIATTR_CUDA_API_VERSION
	.align		4
        /*0000*/ 	.byte	0x04, 0x37
        /*0002*/ 	.short	(.L_11 - .L_10)
.L_10:
        /*0004*/ 	.word	0x0000007c


	//----- nvinfo : EIATTR_KPARAM_INFO
	.align		4
.L_11:
        /*0008*/ 	.byte	0x04, 0x17
        /*000a*/ 	.short	(.L_13 - .L_12)
.L_12:
        /*000c*/ 	.word	0x00000000
        /*0010*/ 	.short	0x0008
        /*0012*/ 	.short	0x003c
        /*0014*/ 	.byte	0x00, 0xf0, 0x11, 0x00


	//----- nvinfo : EIATTR_KPARAM_INFO
	.align		4
.L_13:
        /*0018*/ 	.byte	0x04, 0x17
        /*001a*/ 	.short	(.L_15 - .L_14)
.L_14:
        /*001c*/ 	.word	0x00000000
        /*0020*/ 	.short	0x0007
        /*0022*/ 	.short	0x0038
        /*0024*/ 	.byte	0x00, 0xf0, 0x11, 0x00


	//----- nvinfo : EIATTR_KPARAM_INFO
	.align		4
.L_15:
        /*0028*/ 	.byte	0x04, 0x17
        /*002a*/ 	.short	(.L_17 - .L_16)
.L_16:
        /*002c*/ 	.word	0x00000000
        /*0030*/ 	.short	0x0006
        /*0032*/ 	.short	0x0030
        /*0034*/ 	.byte	0x00, 0xf4, 0x21, 0x00


	//----- nvinfo : EIATTR_KPARAM_INFO
	.align		4
.L_17:
        /*0038*/ 	.byte	0x04, 0x17
        /*003a*/ 	.short	(.L_19 - .L_18)
.L_18:
        /*003c*/ 	.word	0x00000000
        /*0040*/ 	.short	0x0005
        /*0042*/ 	.short	0x0028
        /*0044*/ 	.byte	0x00, 0xf4, 0x21, 0x00


	//----- nvinfo : EIATTR_KPARAM_INFO
	.align		4
.L_19:
        /*0048*/ 	.byte	0x04, 0x17
        /*004a*/ 	.short	(.L_21 - .L_20)
.L_20:
        /*004c*/ 	.word	0x00000000
        /*0050*/ 	.short	0x0004
        /*0052*/ 	.short	0x0020
        /*0054*/ 	.byte	0x00, 0xf4, 0x21, 0x00


	//----- nvinfo : EIATTR_KPARAM_INFO
	.align		4
.L_21:
        /*0058*/ 	.byte	0x04, 0x17
        /*005a*/ 	.short	(.L_23 - .L_22)
.L_22:
        /*005c*/ 	.word	0x00000000
        /*0060*/ 	.short	0x0003
        /*0062*/ 	.short	0x0018
        /*0064*/ 	.byte	0x00, 0xf4, 0x21, 0x00


	//----- nvinfo : EIATTR_KPARAM_INFO
	.align		4
.L_23:
        /*0068*/ 	.byte	0x04, 0x17
        /*006a*/ 	.short	(.L_25 - .L_24)
.L_24:
        /*006c*/ 	.word	0x00000000
        /*0070*/ 	.short	0x0002
        /*0072*/ 	.short	0x0010
        /*0074*/ 	.byte	0x00, 0xf4, 0x21, 0x00


	//----- nvinfo : EIATTR_KPARAM_INFO
	.align		4
.L_25:
        /*0078*/ 	.byte	0x04, 0x17
        /*007a*/ 	.short	(.L_27 - .L_26)
.L_26:
        /*007c*/ 	.word	0x00000000
        /*0080*/ 	.short	0x0001
        /*0082*/ 	.short	0x0008
        /*0084*/ 	.byte	0x00, 0xf4, 0x21, 0x00


	//----- nvinfo : EIATTR_KPARAM_INFO
	.align		4
.L_27:
        /*0088*/ 	.byte	0x04, 0x17
        /*008a*/ 	.short	(.L_29 - .L_28)
.L_28:
        /*008c*/ 	.word	0x00000000
        /*0090*/ 	.short	0x0000
        /*0092*/ 	.short	0x0000
        /*0094*/ 	.byte	0x00, 0xf4, 0x21, 0x00


	//----- nvinfo : EIATTR_SPARSE_MMA_MASK
	.align		4
.L_29:
        /*0098*/ 	.byte	0x03, 0x50
        /*009a*/ 	.short	0x0000


	//----- nvinfo : EIATTR_MAXREG_COUNT
	.align		4
        /*009c*/ 	.byte	0x03, 0x1b
        /*009e*/ 	.short	0x00ff


	//----- nvinfo : EIATTR_EXIT_INSTR_OFFSETS
	.align		4
        /*00a0*/ 	.byte	0x04, 0x1c
        /*00a2*/ 	.short	(.L_31 - .L_30)


	//   ....[0]....
.L_30:
        /*00a4*/ 	.word	0x00001830


	//   ....[1]....
        /*00a8*/ 	.word	0x00001850


	//----- nvinfo : EIATTR_REQNTID
	.align		4
.L_31:
        /*00ac*/ 	.byte	0x04, 0x10
        /*00ae*/ 	.short	(.L_33 - .L_32)
.L_32:
        /*00b0*/ 	.word	0x00000100
        /*00b4*/ 	.word	0x00000001
        /*00b8*/ 	.word	0x00000001


	//----- nvinfo : EIATTR_CBANK_PARAM_SIZE
	.align		4
.L_33:
        /*00bc*/ 	.byte	0x03, 0x19
        /*00be*/ 	.short	0x0040


	//----- nvinfo : EIATTR_PARAM_CBANK
	.align		4
        /*00c0*/ 	.byte	0x04, 0x0a
        /*00c2*/ 	.short	(.L_35 - .L_34)
	.align		4
.L_34:
        /*00c4*/ 	.word	index@(.nv.constant0.triton_poi_fused__native_batch_norm_legit_no_training_relu_threshold_backward_14)
        /*00c8*/ 	.short	0x0210
        /*00ca*/ 	.short	0x0040


	//----- nvinfo : EIATTR_SW_WAR
	.align		4
.L_35:
        /*00cc*/ 	.byte	0x04, 0x36
        /*00ce*/ 	.short	(.L_37 - .L_36)
.L_36:
        /*00d0*/ 	.word	0x00000008
.L_37:


//--------------------- .nv.callgraph             --------------------------
	.section	.nv.callgraph,"",@"SHT_CUDA_CALLGRAPH"
	.align	4
	.sectionentsize	8
	.align		4
        /*0000*/ 	.word	0x00000000
	.align		4
        /*0004*/ 	.word	0xffffffff
	.align		4
        /*0008*/ 	.word	0x00000000
	.align		4
        /*000c*/ 	.word	0xfffffffe
	.align		4
        /*0010*/ 	.word	0x00000000
	.align		4
        /*0014*/ 	.word	0xfffffffd
	.align		4
        /*0018*/ 	.word	0x00000000
	.align		4
        /*001c*/ 	.word	0xfffffffc


//--------------------- .nv.constant4             --------------------------
	.section	.nv.constant4,"a",@progbits
	.align	8
	.align		8
.nv.constant4:
        /*0000*/ 	.dword	_$_str
	.align		8
        /*0008*/ 	.dword	_$_str_$_2


//--------------------- .text.triton_poi_fused__native_batch_norm_legit_no_training_relu_threshold_backward_14 --------------------------
	.section	.text.triton_poi_fused__native_batch_norm_legit_no_training_relu_threshold_backward_14,"ax",@progbits
	.sectionflags	@"SHF_BARRIERS=1"
	.align	128
        .global         triton_poi_fused__native_batch_norm_legit_no_training_relu_threshold_backward_14
        .type           triton_poi_fused__native_batch_norm_legit_no_training_relu_threshold_backward_14,@function
        .size           triton_poi_fused__native_batch_norm_legit_no_training_relu_threshold_backward_14,(.L_x_1 - triton_poi_fused__native_batch_norm_legit_no_training_relu_threshold_backward_14)
        .other          triton_poi_fused__native_batch_norm_legit_no_training_relu_threshold_backward_14,@"STO_CUDA_ENTRY STV_DEFAULT"
triton_poi_fused__native_batch_norm_legit_no_training_relu_threshold_backward_14:
.text.triton_poi_fused__native_batch_norm_legit_no_training_relu_threshold_backward_14:
[----:B------:R-:W0:Y:S01]  /*0000*/  LDC R1, c[0x0][0x28] ;  /* 0x00000a00ff017b82 */ /* 0x000e220000000800 */
[----:B------:R-:W1:Y:S07]  /*0010*/  S2R R4, SR_TID.X ;  /* 0x0000000000047919 */ /* 0x000e6e0000002100 */
[----:B------:R-:W2:Y:S01]  /*0020*/  LDC.64 R20, c[0x0][0x210] ;  /* 0x00008400ff147b82 */ /* 0x000ea20000000a00 */
[----:B------:R-:W-:Y:S02]  /*0030*/  CS2R R16, SRZ ;  /* 0x0000000000107805 */ /* 0x000fe4000001ff00 */
[----:B------:R-:W-:Y:S01]  /*0040*/  CS2R R18, SRZ ;  /* 0x0000000000127805 */ /* 0x000fe2000001ff00 */
[----:B------:R-:W3:Y:S01]  /*0050*/  S2R R5, SR_CTAID.Y ;  /* 0x0000000000057919 */ /* 0x000ee20000002600 */
[----:B------:R-:W-:Y:S01]  /*0060*/  CS2R R22, SRZ ;  /* 0x0000000000167805 */ /* 0x000fe2000001ff00 */
[----:B------:R-:W-:Y:S01]  /*0070*/  ULDC.64 UR6, c[0x0][0x208] ;  /* 0x0000820000067ab9 */ /* 0x000fe20000000a00 */
[----:B------:R-:W4:Y:S01]  /*0080*/  S2R R6, SR_CTAID.X ;  /* 0x0000000000067919 */ /* 0x000f220000002500 */
[----:B------:R-:W5:Y:S08]  /*0090*/  S2UR UR5, SR_CgaCtaId ;  /* 0x00000000000579c3 */ /* 0x000f700000008800 */
[----:B------:R-:W2:Y:S01]  /*00a0*/  LDC.64 R30, c[0x0][0x220] ;  /* 0x00008800ff1e7b82 */ /* 0x000ea20000000a00 */
[----:B-1----:R-:W-:Y:S01]  /*00b0*/  IMAD.SHL.U32 R2, R4, 0x10, RZ ;  /* 0x0000001004027824 */ /* 0x002fe200078e00ff */
[----:B------:R-:W-:-:S02]  /*00c0*/  SHF.R.U32.HI R7, RZ, 0x4, R4 ;  /* 0x00000004ff077819 */ /* 0x000fc40000011604 */
[--C-:B---3--:R-:W-:Y:S02]  /*00d0*/  SHF.R.S32.HI R28, RZ, 0x17, R5.reuse ;  /* 0x00000017ff1c7819 */ /* 0x108fe40000011405 */
[----:B------:R-:W-:Y:S02]  /*00e0*/  LOP3.LUT R0, R2, 0xf0, RZ, 0xc0, !PT ;  /* 0x000000f002007812 */ /* 0x000fe400078ec0ff */
[----:B------:R-:W-:Y:S02]  /*00f0*/  SGXT R28, R28, 0x1 ;  /* 0x000000011c1c781a */ /* 0x000fe40000000200 */
[----:B------:R-:W-:-:S04]  /*0100*/  PRMT R0, R0, 0x6540, R5 ;  /* 0x0000654000007816 */ /* 0x000fc80000000005 */
[----:B------:R-:W-:Y:S02]  /*0110*/  SHF.R.S32.HI R3, RZ, 0x1f, R0 ;  /* 0x0000001fff037819 */ /* 0x000fe40000011400 */
[----:B------:R-:W-:Y:S02]  /*0120*/  LOP3.LUT R9, R0, 0x8, RZ, 0xfc, !PT ;  /* 0x0000000800097812 */ /* 0x000fe400078efcff */
[----:B------:R-:W-:Y:S01]  /*0130*/  LEA.HI R8, R3, R0, RZ, 0x9 ;  /* 0x0000000003087211 */ /* 0x000fe200078f48ff */
[----:B----4-:R-:W-:Y:S01]  /*0140*/  IMAD.SHL.U32 R3, R6, 0x10, RZ ;  /* 0x0000001006037824 */ /* 0x010fe200078e00ff */
[----:B------:R-:W-:Y:S02]  /*0150*/  SGXT.U32 R6, R7, 0x4 ;  /* 0x000000040706781a */ /* 0x000fe40000000000 */
[----:B------:R-:W-:Y:S01]  /*0160*/  LOP3.LUT R11, R0, 0xc, RZ, 0xfc, !PT ;  /* 0x0000000c000b7812 */ /* 0x000fe200078efcff */
[----:B------:R-:W-:Y:S01]  /*0170*/  IMAD.SHL.U32 R7, R8, 0x10, RZ ;  /* 0x0000001008077824 */ /* 0x000fe200078e00ff */
[----:B------:R-:W-:-:S02]  /*0180*/  LOP3.LUT R6, R3, R6, RZ, 0xfc, !PT ;  /* 0x0000000603067212 */ /* 0x000fc400078efcff */
[----:B------:R-:W-:Y:S02]  /*0190*/  LEA.HI R10, R28, R9, RZ, 0x9 ;  /* 0x000000091c0a7211 */ /* 0x000fe400078f48ff */
[----:B------:R-:W-:Y:S02]  /*01a0*/  LOP3.LUT R7, R7, 0xffffe000, RZ, 0xc0, !PT ;  /* 0xffffe00007077812 */ /* 0x000fe400078ec0ff */
[----:B------:R-:W-:Y:S02]  /*01b0*/  ISETP.GE.AND P0, PT, R6, 0x10, PT ;  /* 0x000000100600780c */ /* 0x000fe40003f06270 */
[----:B------:R-:W-:Y:S01]  /*01c0*/  LEA.HI R12, R28, R11, RZ, 0x9 ;  /* 0x0000000b1c0c7211 */ /* 0x000fe200078f48ff */
[----:B------:R-:W-:Y:S01]  /*01d0*/  IMAD R14, R6, 0x200, R7 ;  /* 0x00000200060e7824 */ /* 0x000fe200078e0207 */
[----:B------:R-:W-:Y:S02]  /*01e0*/  LOP3.LUT R7, R0, 0x4, RZ, 0xfc, !PT ;  /* 0x0000000400077812 */ /* 0x000fe400078efcff */
[----:B------:R-:W-:-:S02]  /*01f0*/  LOP3.LUT R13, R8, 0xfffffe00, RZ, 0xc0, !PT ;  /* 0xfffffe00080d7812 */ /* 0x000fc400078ec0ff */
[-C--:B------:R-:W-:Y:S02]  /*0200*/  LEA.HI R6, R28, R7.reuse, RZ, 0x9 ;  /* 0x000000071c067211 */ /* 0x080fe400078f48ff */
[----:B------:R-:W-:Y:S02]  /*0210*/  LOP3.LUT R10, R10, 0xfffffe00, RZ, 0xc0, !PT ;  /* 0xfffffe000a0a7812 */ /* 0x000fe400078ec0ff */
[----:B------:R-:W-:Y:S02]  /*0220*/  LOP3.LUT R6, R6, 0xfffffe00, RZ, 0xc0, !PT ;  /* 0xfffffe0006067812 */ /* 0x000fe400078ec0ff */
[----:B------:R-:W-:Y:S02]  /*0230*/  LOP3.LUT R12, R12, 0xfffffe00, RZ, 0xc0, !PT ;  /* 0xfffffe000c0c7812 */ /* 0x000fe400078ec0ff */
[C---:B------:R-:W-:Y:S02]  /*0240*/  IADD3 R27, R14.reuse, R7, -R6 ;  /* 0x000000070e1b7210 */ /* 0x040fe40007ffe806 */
[----:B------:R-:W-:-:S02]  /*0250*/  IADD3 R0, R14, R0, -R13 ;  /* 0x000000000e007210 */ /* 0x000fc40007ffe80d */
[C---:B------:R-:W-:Y:S01]  /*0260*/  IADD3 R25, R14.reuse, R9, -R10 ;  /* 0x000000090e197210 */ /* 0x040fe20007ffe80a */
[----:B--2---:R-:W-:Y:S01]  /*0270*/  IMAD.WIDE R26, R27, 0x4, R20 ;  /* 0x000000041b1a7825 */ /* 0x004fe200078e0214 */
[----:B------:R-:W-:Y:S02]  /*0280*/  IADD3 R7, R14, R11, -R12 ;  /* 0x0000000b0e077210 */ /* 0x000fe40007ffe80c */
[----:B------:R-:W-:Y:S02]  /*0290*/  CS2R R8, SRZ ;  /* 0x0000000000087805 */ /* 0x000fe4000001ff00 */
[----:B------:R-:W-:Y:S01]  /*02a0*/  CS2R R10, SRZ ;  /* 0x00000000000a7805 */ /* 0x000fe2000001ff00 */
[--C-:B------:R-:W-:Y:S01]  /*02b0*/  IMAD.WIDE R24, R25, 0x4, R20.reuse ;  /* 0x0000000419187825 */ /* 0x100fe200078e0214 */
[----:B------:R-:W-:Y:S02]  /*02c0*/  CS2R R12, SRZ ;  /* 0x00000000000c7805 */ /* 0x000fe4000001ff00 */
[----:B------:R-:W-:Y:S01]  /*02d0*/  CS2R R14, SRZ ;  /* 0x00000000000e7805 */ /* 0x000fe2000001ff00 */
[--C-:B------:R-:W-:Y:S01]  /*02e0*/  IMAD.WIDE R6, R7, 0x4, R20.reuse ;  /* 0x0000000407067825 */ /* 0x100fe200078e0214 */
[----:B------:R1:W2:Y:S03]  /*02f0*/  @!P0 LDG.E.EL.128 R16, desc[UR6][R24.64] ;  /* 0x0000000618108981 */ /* 0x0002a6000c2e1d00 */
[----:B------:R-:W-:Y:S01]  /*0300*/  IMAD.WIDE R32, R0, 0x4, R20 ;  /* 0x0000000400207825 */ /* 0x000fe200078e0214 */
[----:B------:R-:W-:Y:S01]  /*0310*/  CS2R R20, SRZ ;  /* 0x0000000000147805 */ /* 0x000fe2000001ff00 */
[----:B------:R-:W3:Y:S04]  /*0320*/  @!P0 LDG.E.EL.128 R12, desc[UR6][R26.64] ;  /* 0x000000061a0c8981 */ /* 0x000ee8000c2e1d00 */
[----:B------:R4:W3:Y:S01]  /*0330*/  @!P0 LDG.E.EL.128 R8, desc[UR6][R32.64] ;  /* 0x0000000620088981 */ /* 0x0008e2000c2e1d00 */
[----:B------:R-:W-:Y:S01]  /*0340*/  LOP3.LUT R35, R4, 0xf0, RZ, 0xc0, !PT ;  /* 0x000000f004237812 */ /* 0x000fe200078ec0ff */
[----:B------:R-:W-:Y:S01]  /*0350*/  UMOV UR4, 0x400 ;  /* 0x0000040000047882 */ /* 0x000fe20000000000 */
[----:B------:R-:W-:Y:S01]  /*0360*/  LOP3.LUT R2, R2, 0xff0, RZ, 0xc0, !PT ;  /* 0x00000ff002027812 */ /* 0x000fe200078ec0ff */
[----:B------:R4:W3:Y:S01]  /*0370*/  @!P0 LDG.E.EL.128 R20, desc[UR6][R6.64] ;  /* 0x0000000606148981 */ /* 0x0008e2000c2e1d00 */
[----:B-----5:R-:W-:Y:S01]  /*0380*/  UPRMT UR4, UR5, 0x654, UR4 ;  /* 0x0000065405047896 */ /* 0x020fe20008000004 */
[----:B------:R-:W-:Y:S01]  /*0390*/  PRMT R29, R4, 0x6540, R5 ;  /* 0x00006540041d7816 */ /* 0x000fe20000000005 */
[----:B-1----:R-:W1:Y:S01]  /*03a0*/  LDC.64 R24, c[0x0][0x218] ;  /* 0x00008600ff187b82 */ /* 0x002e620000000a00 */
[----:B------:R-:W-:-:S05]  /*03b0*/  IMAD.IADD R2, R2, 0x1, R35 ;  /* 0x0000000102027824 */ /* 0x000fca00078e0223 */
[----:B----4-:R-:W-:Y:S02]  /*03c0*/  LEA R32, R2, UR4, 0x2 ;  /* 0x0000000402207c11 */ /* 0x010fe4000f8e10ff */
[----:B------:R-:W-:-:S04]  /*03d0*/  LEA.HI R28, R28, R29, RZ, 0x9 ;  /* 0x0000001d1c1c7211 */ /* 0x000fc800078f48ff */
[----:B------:R-:W-:-:S05]  /*03e0*/  LOP3.LUT R28, R28, 0xfffffe00, RZ, 0xc0, !PT ;  /* 0xfffffe001c1c7812 */ /* 0x000fca00078ec0ff */
[----:B0-----:R-:W-:Y:S02]  /*03f0*/  IMAD.IADD R7, R29, 0x1, -R28 ;  /* 0x000000011d077824 */ /* 0x001fe400078e0a1c */
[----:B------:R-:W0:Y:S02]  /*0400*/  LDC.64 R28, c[0x0][0x228] ;  /* 0x00008a00ff1c7b82 */ /* 0x000e240000000a00 */
[----:B------:R-:W-:-:S06]  /*0410*/  IMAD.WIDE R26, R7, 0x4, R30 ;  /* 0x00000004071a7825 */ /* 0x000fcc00078e021e */
[----:B------:R-:W4:Y:S01]  /*0420*/  LDC.64 R30, c[0x0][0x230] ;  /* 0x00008c00ff1e7b82 */ /* 0x000f220000000a00 */
[----:B-1----:R-:W-:-:S04]  /*0430*/  IMAD.WIDE R24, R7, 0x4, R24 ;  /* 0x0000000407187825 */ /* 0x002fc800078e0218 */
[C---:B----4-:R-:W-:Y:S01]  /*0440*/  IMAD.WIDE R30, R7.reuse, 0x4, R30 ;  /* 0x00000004071e7825 */ /* 0x050fe200078e021e */
[----:B--2---:R-:W-:Y:S04]  /*0450*/  STS.128 [R32+0x20], R16 ;  /* 0x0000201020007388 */ /* 0x004fe80000000c00 */
[----:B---3--:R-:W-:Y:S04]  /*0460*/  STS.128 [R32+0x10], R12 ;  /* 0x0000100c20007388 */ /* 0x008fe80000000c00 */
[----:B------:R0:W-:Y:S04]  /*0470*/  STS.128 [R32], R8 ;  /* 0x0000000820007388 */ /* 0x0001e80000000c00 */
[----:B------:R1:W-:Y:S01]  /*0480*/  STS.128 [R32+0x30], R20 ;  /* 0x0000301420007388 */ /* 0x0003e20000000c00 */
[----:B------:R-:W-:Y:S06]  /*0490*/  BAR.SYNC.DEFER_BLOCKING 0x0 ;  /* 0x0000000000007b1d */ /* 0x000fec0000010000 */
[----:B------:R-:W2:Y:S04]  /*04a0*/  LDG.E.EL R26, desc[UR6][R26.64] ;  /* 0x000000061a1a7981 */ /* 0x000ea8000c2e1900 */
[----:B------:R3:W4:Y:S01]  /*04b0*/  LDG.E.EL R6, desc[UR6][R24.64] ;  /* 0x0000000618067981 */ /* 0x000722000c2e1900 */
[----:B0-----:R-:W-:-:S03]  /*04c0*/  IMAD.WIDE R8, R7, 0x4, R28 ;  /* 0x0000000407087825 */ /* 0x001fc600078e021c */
[----:B------:R-:W5:Y:S04]  /*04d0*/  LDG.E.EL R30, desc[UR6][R30.64] ;  /* 0x000000061e1e7981 */ /* 0x000f68000c2e1900 */
[----:B------:R0:W5:Y:S01]  /*04e0*/  LDG.E.EL R11, desc[UR6][R8.64] ;  /* 0x00000006080b7981 */ /* 0x000162000c2e1900 */
[----:B------:R-:W-:-:S04]  /*04f0*/  LOP3.LUT R7, R4, 0xff, RZ, 0xc0, !PT ;  /* 0x000000ff04077812 */ /* 0x000fc800078ec0ff */
[----:B------:R-:W-:-:S05]  /*0500*/  LEA R10, R7, UR4, 0x2 ;  /* 0x00000004070a7c11 */ /* 0x000fca000f8e10ff */
[----:B------:R-:W4:Y:S04]  /*0510*/  LDS R29, [R10] ;  /* 0x000000000a1d7984 */ /* 0x000f280000000800 */
[----:B------:R-:W0:Y:S04]  /*0520*/  LDS R12, [R10+0x1100] ;  /* 0x001100000a0c7984 */ /* 0x000e280000000800 */
[----:B------:R-:W0:Y:S04]  /*0530*/  LDS R32, [R10+0x2200] ;  /* 0x002200000a207984 */ /* 0x000e280000000800 */
[----:B------:R-:W0:Y:S04]  /*0540*/  LDS R37, [R10+0x440] ;  /* 0x000440000a257984 */ /* 0x000e280000000800 */
[----:B------:R-:W1:Y:S04]  /*0550*/  LDS R36, [R10+0x3300] ;  /* 0x003300000a247984 */ /* 0x000e680000000800 */
[----:B---3--:R-:W3:Y:S04]  /*0560*/  LDS R24, [R10+0x3b80] ;  /* 0x003b80000a187984 */ /* 0x008ee80000000800 */
[----:B------:R-:W1:Y:S04]  /*0570*/  LDS R35, [R10+0x1540] ;  /* 0x001540000a237984 */ /* 0x000e680000000800 */
[----:B------:R-:W1:Y:S04]  /*0580*/  LDS R33, [R10+0x2640] ;  /* 0x002640000a217984 */ /* 0x000e680000000800 */
[----:B------:R-:W1:Y:S04]  /*0590*/  LDS R27, [R10+0x3740] ;  /* 0x003740000a1b7984 */ /* 0x000e680000000800 */
[----:B------:R-:W1:Y:S04]  /*05a0*/  LDS R23, [R10+0x880] ;  /* 0x000880000a177984 */ /* 0x000e680000000800 */
[----:B------:R-:W1:Y:S04]  /*05b0*/  LDS R25, [R10+0x3fc0] ;  /* 0x003fc0000a197984 */ /* 0x000e680000000800 */
[----:B------:R-:W1:Y:S04]  /*05c0*/  LDS R21, [R10+0xcc0] ;  /* 0x000cc0000a157984 */ /* 0x000e680000000800 */
[----:B------:R-:W2:Y:S04]  /*05d0*/  LDS R15, [R10+0x1980] ;  /* 0x001980000a0f7984 */ /* 0x000ea80000000800 */
[----:B0-----:R-:W-:Y:S01]  /*05e0*/  LDS R9, [R10+0x2a80] ;  /* 0x002a80000a097984 */ /* 0x001fe20000000800 */
[----:B------:R-:W0:Y:S03]  /*05f0*/  S2UR UR4, SR_CgaCtaId ;  /* 0x00000000000479c3 */ /* 0x000e260000008800 */
[----:B------:R-:W-:Y:S01]  /*0600*/  LDS R7, [R10+0x2ec0] ;  /* 0x002ec0000a077984 */ /* 0x000fe20000000800 */
[----:B------:R-:W-:Y:S01]  /*0610*/  IMAD.MOV.U32 R8, RZ, RZ, 0x3e800000 ;  /* 0x3e800000ff087424 */ /* 0x000fe200078e00ff */
[----:B------:R-:W-:Y:S01]  /*0620*/  UMOV UR5, 0x400 ;  /* 0x0000040000057882 */ /* 0x000fe20000000000 */
[----:B------:R-:W-:-:S05]  /*0630*/  IMAD.SHL.U32 R16, R4, 0x10, RZ ;  /* 0x0000001004107824 */ /* 0x000fca00078e00ff */
[----:B------:R-:W-:Y:S01]  /*0640*/  LOP3.LUT R16, R16, 0xff0, RZ, 0xc0, !PT ;  /* 0x00000ff010107812 */ /* 0x000fe200078ec0ff */
[----:B0-----:R-:W-:-:S06]  /*0650*/  UPRMT UR4, UR4, 0x654, UR5 ;  /* 0x0000065404047896 */ /* 0x001fcc0008000005 */
[C---:B------:R-:W-:Y:S01]  /*0660*/  LEA.HI R17, R16.reuse, UR4, RZ, 0x1e ;  /* 0x0000000410117c11 */ /* 0x040fe2000f8ff0ff */
[----:B-1----:R-:W0:Y:S04]  /*0670*/  S2R R20, SR_TID.X ;  /* 0x0000000000147919 */ /* 0x002e280000002100 */
[----:B------:R-:W-:Y:S02]  /*0680*/  IMAD R17, R16, 0x4, R17 ;  /* 0x0000000410117824 */ /* 0x000fe400078e0211 */
[----:B0-----:R-:W-:-:S05]  /*0690*/  IMAD.SHL.U32 R20, R20, 0x4, RZ ;  /* 0x0000000414147824 */ /* 0x001fca00078e00ff */
[----:B------:R-:W-:Y:S01]  /*06a0*/  LOP3.LUT R20, R20, 0x3fc, RZ, 0xc0, !PT ;  /* 0x000003fc14147812 */ /* 0x000fe200078ec0ff */
[----:B--2---:R-:W-:-:S04]  /*06b0*/  FADD R13, R26, 9.9999997473787516356e-06 ;  /* 0x3727c5ac1a0d7421 */ /* 0x004fc80000000000 */
[----:B------:R0:W1:Y:S02]  /*06c0*/  MUFU.SQRT R14, R13 ;  /* 0x0000000d000e7308 */ /* 0x0000640000002000 */
[----:B0-----:R-:W0:Y:S01]  /*06d0*/  LDS R13, [R10+0x1dc0] ;  /* 0x001dc0000a0d7984 */ /* 0x001e220000000800 */
[C---:B-1----:R-:W-:Y:S02]  /*06e0*/  FSETP.GT.AND P1, PT, R14.reuse, 8.50705917302346158658e+37, PT ;  /* 0x7e8000000e00780b */ /* 0x042fe40003f24000 */
[----:B------:R-:W-:-:S11]  /*06f0*/  FSETP.GEU.AND P2, PT, R14, 1.175494350822287508e-38, PT ;  /* 0x008000000e00780b */ /* 0x000fd60003f4e000 */
[----:B------:R-:W-:-:S04]  /*0700*/  @P1 FMUL R14, R14, 0.25 ;  /* 0x3e8000000e0e1820 */ /* 0x000fc80000400000 */
[----:B------:R-:W-:-:S04]  /*0710*/  @!P2 FMUL R14, R14, 16777216 ;  /* 0x4b8000000e0ea820 */ /* 0x000fc80000400000 */
[----:B------:R-:W1:Y:S01]  /*0720*/  MUFU.RCP R19, R14 ;  /* 0x0000000e00137308 */ /* 0x000e620000001000 */
[----:B------:R-:W-:Y:S01]  /*0730*/  FSEL R8, R8, 1, P1 ;  /* 0x3f80000008087808 */ /* 0x000fe20000800000 */
[--C-:B----4-:R-:W-:Y:S01]  /*0740*/  FADD R31, R29, -R6.reuse ;  /* 0x800000061d1f7221 */ /* 0x110fe20000000000 */
[----:B------:R-:W-:-:S03]  /*0750*/  FADD R29, R12, -R6 ;  /* 0x800000060c1d7221 */ /* 0x000fc60000000000 */
[----:B------:R-:W-:Y:S01]  /*0760*/  @!P2 FMUL R8, R8, 16777216 ;  /* 0x4b8000000808a820 */ /* 0x000fe20000400000 */
[--C-:B------:R-:W-:Y:S01]  /*0770*/  FADD R32, R32, -R6.reuse ;  /* 0x8000000620207221 */ /* 0x100fe20000000000 */
[--C-:B------:R-:W-:Y:S01]  /*0780*/  FADD R12, R37, -R6.reuse ;  /* 0x80000006250c7221 */ /* 0x100fe20000000000 */
[--C-:B------:R-:W-:Y:S01]  /*0790*/  FADD R36, R36, -R6.reuse ;  /* 0x8000000624247221 */ /* 0x100fe20000000000 */
[--C-:B---3--:R-:W-:Y:S01]  /*07a0*/  FADD R24, R24, -R6.reuse ;  /* 0x8000000618187221 */ /* 0x108fe20000000000 */
[----:B-1----:R-:W-:Y:S01]  /*07b0*/  FMUL R19, R19, R8 ;  /* 0x0000000813137220 */ /* 0x002fe20000400000 */
[--C-:B------:R-:W-:Y:S01]  /*07c0*/  FADD R34, R35, -R6.reuse ;  /* 0x8000000623227221 */ /* 0x100fe20000000000 */
[--C-:B------:R-:W-:Y:S01]  /*07d0*/  FADD R28, R33, -R6.reuse ;  /* 0x80000006211c7221 */ /* 0x100fe20000000000 */
[--C-:B------:R-:W-:Y:S01]  /*07e0*/  FADD R26, R27, -R6.reuse ;  /* 0x800000061b1a7221 */ /* 0x100fe20000000000 */
[C---:B------:R-:W-:Y:S01]  /*07f0*/  FMUL R31, R19.reuse, R31 ;  /* 0x0000001f131f7220 */ /* 0x040fe20000400000 */
[C---:B------:R-:W-:Y:S01]  /*0800*/  FMUL R29, R19.reuse, R29 ;  /* 0x0000001d131d7220 */ /* 0x040fe20000400000 */
[C---:B------:R-:W-:Y:S01]  /*0810*/  FMUL R32, R19.reuse, R32 ;  /* 0x0000002013207220 */ /* 0x040fe20000400000 */
[----:B------:R-:W-:Y:S01]  /*0820*/  FMUL R12, R19, R12 ;  /* 0x0000000c130c7220 */ /* 0x000fe20000400000 */
[--C-:B------:R-:W-:Y:S01]  /*0830*/  FADD R18, R23, -R6.reuse ;  /* 0x8000000617127221 */ /* 0x100fe20000000000 */
[--C-:B------:R-:W-:Y:S01]  /*0840*/  FADD R22, R25, -R6.reuse ;  /* 0x8000000619167221 */ /* 0x100fe20000000000 */
[--C-:B------:R-:W-:Y:S01]  /*0850*/  FADD R16, R21, -R6.reuse ;  /* 0x8000000615107221 */ /* 0x100fe20000000000 */
[--C-:B------:R-:W-:Y:S01]  /*0860*/  FADD R14, R15, -R6.reuse ;  /* 0x800000060f0e7221 */ /* 0x100fe20000000000 */
[--C-:B0-----:R-:W-:Y:S01]  /*0870*/  FADD R10, R13, -R6.reuse ;  /* 0x800000060d0a7221 */ /* 0x101fe20000000000 */
[--C-:B------:R-:W-:Y:S01]  /*0880*/  FADD R8, R9, -R6.reuse ;  /* 0x8000000609087221 */ /* 0x100fe20000000000 */
[----:B------:R-:W-:Y:S01]  /*0890*/  FADD R6, R7, -R6 ;  /* 0x8000000607067221 */ /* 0x000fe20000000000 */
[C-C-:B-----5:R-:W-:Y:S01]  /*08a0*/  FFMA R31, R11.reuse, R31, R30.reuse ;  /* 0x0000001f0b1f7223 */ /* 0x160fe2000000001e */
[C-C-:B------:R-:W-:Y:S01]  /*08b0*/  FFMA R29, R11.reuse, R29, R30.reuse ;  /* 0x0000001d0b1d7223 */ /* 0x140fe2000000001e */
[C-C-:B------:R-:W-:Y:S01]  /*08c0*/  FFMA R32, R11.reuse, R32, R30.reuse ;  /* 0x000000200b207223 */ /* 0x140fe2000000001e */
[--C-:B------:R-:W-:Y:S01]  /*08d0*/  FFMA R12, R11, R12, R30.reuse ;  /* 0x0000000c0b0c7223 */ /* 0x100fe2000000001e */
[C---:B------:R-:W-:Y:S01]  /*08e0*/  FMUL R13, R19.reuse, R36 ;  /* 0x00000024130d7220 */ /* 0x040fe20000400000 */
        /* <DEDUP_REMOVED lines=10> */
[----:B------:R-:W-:Y:S01]  /*0990*/  FMUL R19, R19, R6 ;  /* 0x0000000613137220 */ /* 0x000fe20000400000 */
[C-C-:B------:R-:W-:Y:S01]  /*09a0*/  FFMA R13, R11.reuse, R13, R30.reuse ;  /* 0x0000000d0b0d7223 */ /* 0x140fe2000000001e */
[C-C-:B------:R-:W-:Y:S01]  /*09b0*/  FFMA R24, R11.reuse, R24, R30.reuse ;  /* 0x000000180b187223 */ /* 0x140fe2000000001e */
[C-C-:B------:R-:W-:Y:S01]  /*09c0*/  FFMA R27, R11.reuse, R27, R30.reuse ;  /* 0x0000001b0b1b7223 */ /* 0x140fe2000000001e */
[C-C-:B------:R-:W-:Y:S01]  /*09d0*/  FFMA R26, R11.reuse, R37, R30.reuse ;  /* 0x000000250b1a7223 */ /* 0x140fe2000000001e */
[C-C-:B------:R-:W-:Y:S01]  /*09e0*/  FFMA R14, R11.reuse, R35, R30.reuse ;  /* 0x000000230b0e7223 */ /* 0x140fe2000000001e */
[----:B------:R-:W-:Y:S01]  /*09f0*/  FFMA R6, R11, R21, R30 ;  /* 0x000000150b067223 */ /* 0x000fe2000000001e */
[----:B------:R-:W-:-:S02]  /*0a00*/  FSETP.GEU.AND P1, PT, R31, RZ, PT ;  /* 0x000000ff1f00720b */ /* 0x000fc40003f2e000 */
[----:B------:R-:W-:Y:S02]  /*0a10*/  FSETP.GEU.AND P6, PT, R29, RZ, PT ;  /* 0x000000ff1d00720b */ /* 0x000fe40003fce000 */
[----:B------:R-:W-:Y:S02]  /*0a20*/  FSETP.GEU.AND P3, PT, R32, RZ, PT ;  /* 0x000000ff2000720b */ /* 0x000fe40003f6e000 */
[----:B------:R-:W-:Y:S01]  /*0a30*/  FSETP.GEU.AND P5, PT, R12, RZ, PT ;  /* 0x000000ff0c00720b */ /* 0x000fe20003fae000 */
[C-C-:B------:R-:W-:Y:S01]  /*0a40*/  FFMA R28, R11.reuse, R23, R30.reuse ;  /* 0x000000170b1c7223 */ /* 0x140fe2000000001e */
[C-C-:B------:R-:W-:Y:S01]  /*0a50*/  FFMA R25, R11.reuse, R25, R30.reuse ;  /* 0x000000190b197223 */ /* 0x140fe2000000001e */
[C-C-:B------:R-:W-:Y:S01]  /*0a60*/  FFMA R15, R11.reuse, R15, R30.reuse ;  /* 0x0000000f0b0f7223 */ /* 0x140fe2000000001e */
[C-C-:B------:R-:W-:Y:S01]  /*0a70*/  FFMA R33, R11.reuse, R33, R30.reuse ;  /* 0x000000210b217223 */ /* 0x140fe2000000001e */
[--C-:B------:R-:W-:Y:S01]  /*0a80*/  FFMA R7, R11, R7, R30.reuse ;  /* 0x000000070b077223 */ /* 0x100fe2000000001e */
[----:B------:R-:W-:Y:S01]  /*0a90*/  FSEL R31, R31, RZ, P1 ;  /* 0x000000ff1f1f7208 */ /* 0x000fe20000800000 */
[----:B------:R-:W-:Y:S01]  /*0aa0*/  BAR.SYNC.DEFER_BLOCKING 0x0 ;  /* 0x0000000000007b1d */ /* 0x000fe20000010000 */
[----:B------:R-:W-:Y:S01]  /*0ab0*/  FSEL R29, R29, RZ, P6 ;  /* 0x000000ff1d1d7208 */ /* 0x000fe20003000000 */
[----:B------:R-:W-:Y:S01]  /*0ac0*/  FFMA R30, R11, R19, R30 ;  /* 0x000000130b1e7223 */ /* 0x000fe2000000001e */
[----:B------:R-:W-:-:S02]  /*0ad0*/  FSEL R32, R32, RZ, P3 ;  /* 0x000000ff20207208 */ /* 0x000fc40001800000 */
[----:B------:R-:W-:-:S03]  /*0ae0*/  FSEL R12, R12, RZ, P5 ;  /* 0x000000ff0c0c7208 */ /* 0x000fc60002800000 */
[----:B------:R-:W0:Y:S01]  /*0af0*/  LDC.64 R34, c[0x0][0x238] ;  /* 0x00008e00ff227b82 */ /* 0x000e220000000a00 */
[----:B------:R-:W-:Y:S02]  /*0b00*/  FSETP.GEU.AND P4, PT, R13, RZ, PT ;  /* 0x000000ff0d00720b */ /* 0x000fe40003f8e000 */
[----:B------:R-:W-:Y:S02]  /*0b10*/  FSETP.GEU.AND P2, PT, R24, RZ, PT ;  /* 0x000000ff1800720b */ /* 0x000fe40003f4e000 */
[----:B------:R-:W-:Y:S02]  /*0b20*/  FSETP.GEU.AND P1, PT, R27, RZ, PT ;  /* 0x000000ff1b00720b */ /* 0x000fe40003f2e000 */
[----:B------:R-:W-:Y:S02]  /*0b30*/  FSETP.GEU.AND P6, PT, R26, RZ, PT ;  /* 0x000000ff1a00720b */ /* 0x000fe40003fce000 */
[----:B------:R-:W-:Y:S02]  /*0b40*/  FSETP.GEU.AND P3, PT, R14, RZ, PT ;  /* 0x000000ff0e00720b */ /* 0x000fe40003f6e000 */
[----:B------:R-:W-:-:S02]  /*0b50*/  FSETP.GEU.AND P5, PT, R6, RZ, PT ;  /* 0x000000ff0600720b */ /* 0x000fc40003fae000 */
[----:B------:R-:W-:Y:S02]  /*0b60*/  FSEL R27, R27, RZ, P1 ;  /* 0x000000ff1b1b7208 */ /* 0x000fe40000800000 */
[----:B------:R-:W-:Y:S02]  /*0b70*/  FSEL R26, R26, RZ, P6 ;  /* 0x000000ff1a1a7208 */ /* 0x000fe40003000000 */
[----:B------:R-:W-:Y:S02]  /*0b80*/  FSEL R6, R6, RZ, P5 ;  /* 0x000000ff06067208 */ /* 0x000fe40002800000 */
[----:B------:R-:W-:Y:S02]  /*0b90*/  FSEL R13, R13, RZ, P4 ;  /* 0x000000ff0d0d7208 */ /* 0x000fe40002000000 */
[----:B------:R-:W-:Y:S02]  /*0ba0*/  FSEL R14, R14, RZ, P3 ;  /* 0x000000ff0e0e7208 */ /* 0x000fe40001800000 */
[----:B------:R-:W-:-:S02]  /*0bb0*/  FSEL R24, R24, RZ, P2 ;  /* 0x000000ff18187208 */ /* 0x000fc40001000000 */
        /* <DEDUP_REMOVED lines=11> */
[----:B------:R-:W-:Y:S01]  /*0c70*/  FSEL R30, R30, RZ, P2 ;  /* 0x000000ff1e1e7208 */ /* 0x000fe20001000000 */
[----:B------:R-:W-:Y:S04]  /*0c80*/  STS [R17], R31 ;  /* 0x0000001f11007388 */ /* 0x000fe80000000800 */
[----:B------:R-:W-:Y:S04]  /*0c90*/  STS [R17+0x4], R12 ;  /* 0x0000040c11007388 */ /* 0x000fe80000000800 */
        /* <DEDUP_REMOVED lines=13> */
[----:B------:R1:W-:Y:S01]  /*0d70*/  STS [R17+0x3c], R28 ;  /* 0x00003c1c11007388 */ /* 0x0003e20000000800 */
[----:B------:R-:W-:-:S05]  /*0d80*/  LOP3.LUT R9, R4, 0xfc, RZ, 0xc0, !PT ;  /* 0x000000fc04097812 */ /* 0x000fca00078ec0ff */
[----:B------:R-:W-:-:S04]  /*0d90*/  VIADD R9, R9, UR4 ;  /* 0x0000000409097c36 */ /* 0x000fc80008000000 */
[----:B------:R-:W-:Y:S01]  /*0da0*/  IMAD R16, R20, 0x4, R9 ;  /* 0x0000000414107824 */ /* 0x000fe200078e0209 */
[----:B------:R-:W-:Y:S01]  /*0db0*/  BAR.SYNC.DEFER_BLOCKING 0x0 ;  /* 0x0000000000007b1d */ /* 0x000fe20000010000 */
[----:B------:R-:W-:Y:S01]  /*0dc0*/  SHF.R.U32.HI R18, RZ, 0x2, R4 ;  /* 0x00000002ff127819 */ /* 0x000fe20000011604 */
[----:B------:R-:W-:-:S04]  /*0dd0*/  IMAD.SHL.U32 R4, R4, 0x4, RZ ;  /* 0x0000000404047824 */ /* 0x000fc800078e00ff */
[----:B------:R-:W-:Y:S04]  /*0de0*/  LDS R8, [R16] ;  /* 0x0000000010087984 */ /* 0x000fe80000000800 */
[----:B------:R-:W-:Y:S04]  /*0df0*/  LDS R9, [R16+0x4] ;  /* 0x0000040010097984 */ /* 0x000fe80000000800 */
[----:B------:R-:W-:Y:S04]  /*0e00*/  LDS R10, [R16+0x8] ;  /* 0x00000800100a7984 */ /* 0x000fe80000000800 */
[----:B------:R2:W3:Y:S01]  /*0e10*/  LDS R11, [R16+0xc] ;  /* 0x00000c00100b7984 */ /* 0x0004e20000000800 */
[----:B------:R-:W-:-:S02]  /*0e20*/  SGXT.U32 R18, R18, 0x6 ;  /* 0x000000061212781a */ /* 0x000fc40000000000 */
[C---:B------:R-:W-:Y:S02]  /*0e30*/  LOP3.LUT R19, R20.reuse, 0x400, RZ, 0xfc, !PT ;  /* 0x0000040014137812 */ /* 0x040fe400078efcff */
[----:B------:R-:W-:Y:S02]  /*0e40*/  LOP3.LUT R3, R3, 0xc, R4, 0xf8, !PT ;  /* 0x0000000c03037812 */ /* 0x000fe400078ef804 */
[C---:B------:R-:W-:Y:S02]  /*0e50*/  LOP3.LUT R4, R20.reuse, 0x800, RZ, 0xfc, !PT ;  /* 0x0000080014047812 */ /* 0x040fe400078efcff */
[----:B-1----:R-:W-:Y:S02]  /*0e60*/  LOP3.LUT R17, R20, 0xc00, RZ, 0xfc, !PT ;  /* 0x00000c0014117812 */ /* 0x002fe400078efcff */
[----:B------:R-:W-:Y:S02]  /*0e70*/  PRMT R18, R18, 0x6540, R5 ;  /* 0x0000654012127816 */ /* 0x000fe40000000005 */
[----:B------:R-:W-:-:S02]  /*0e80*/  SHF.R.U32.HI R19, RZ, 0x2, R19 ;  /* 0x00000002ff137819 */ /* 0x000fc40000011613 */
[----:B------:R-:W-:Y:S02]  /*0e90*/  ISETP.GE.AND P4, PT, R3, 0x10, PT ;  /* 0x000000100300780c */ /* 0x000fe40003f86270 */
[----:B--2---:R-:W-:Y:S02]  /*0ea0*/  SHF.R.U32.HI R16, RZ, 0x2, R4 ;  /* 0x00000002ff107819 */ /* 0x004fe40000011604 */
[----:B------:R-:W-:Y:S01]  /*0eb0*/  SHF.R.U32.HI R17, RZ, 0x2, R17 ;  /* 0x00000002ff117819 */ /* 0x000fe20000011611 */
[----:B------:R-:W-:Y:S01]  /*0ec0*/  IMAD R3, R18, 0x10, R3 ;  /* 0x0000001012037824 */ /* 0x000fe200078e0203 */
[----:B------:R-:W-:Y:S02]  /*0ed0*/  LOP3.LUT R19, R19, 0x1fc, RZ, 0xc0, !PT ;  /* 0x000001fc13137812 */ /* 0x000fe400078ec0ff */
[----:B------:R-:W-:Y:S02]  /*0ee0*/  LOP3.LUT R16, R16, 0x2fc, RZ, 0xc0, !PT ;  /* 0x000002fc10107812 */ /* 0x000fe400078ec0ff */
[----:B------:R-:W-:Y:S01]  /*0ef0*/  LOP3.LUT R22, R17, 0x3fc, RZ, 0xc0, !PT ;  /* 0x000003fc11167812 */ /* 0x000fe200078ec0ff */
[----:B------:R-:W-:-:S02]  /*0f00*/  VIADD R19, R19, UR4 ;  /* 0x0000000413137c36 */ /* 0x000fc40008000000 */
[----:B0-----:R-:W-:-:S04]  /*0f10*/  IMAD.WIDE R4, R3, 0x4, R34 ;  /* 0x0000000403047825 */ /* 0x001fc800078e0222 */
[----:B------:R-:W-:Y:S02]  /*0f20*/  VIADD R21, R16, UR4 ;  /* 0x0000000410157c36 */ /* 0x000fe40008000000 */
[----:B------:R-:W-:Y:S02]  /*0f30*/  VIADD R23, R22, UR4 ;  /* 0x0000000416177c36 */ /* 0x000fe40008000000 */
[C---:B------:R-:W-:Y:S02]  /*0f40*/  IMAD R36, R20.reuse, 0x4, R19 ;  /* 0x0000000414247824 */ /* 0x040fe400078e0213 */
[C---:B------:R-:W-:Y:S01]  /*0f50*/  IMAD R37, R20.reuse, 0x4, R21 ;  /* 0x0000000414257824 */ /* 0x040fe200078e0215 */
[----:B---3--:R0:W-:Y:S04]  /*0f60*/  @!P4 STG.E.128 desc[UR6][R4.64], R8 ;  /* 0x000000080400c986 */ /* 0x0081e8000c101d06 */
[----:B------:R-:W-:Y:S04]  /*0f70*/  LDS R16, [R36+0x1000] ;  /* 0x0010000024107984 */ /* 0x000fe80000000800 */
[----:B------:R-:W-:Y:S04]  /*0f80*/  LDS R17, [R36+0x1004] ;  /* 0x0010040024117984 */ /* 0x000fe80000000800 */
[----:B------:R-:W-:Y:S04]  /*0f90*/  LDS R18, [R36+0x1008] ;  /* 0x0010080024127984 */ /* 0x000fe80000000800 */
[----:B------:R-:W1:Y:S01]  /*0fa0*/  LDS R19, [R36+0x100c] ;  /* 0x00100c0024137984 */ /* 0x000e620000000800 */
[----:B0-----:R-:W-:-:S03]  /*0fb0*/  IMAD R4, R20, 0x4, R23 ;  /* 0x0000000414047824 */ /* 0x001fc600078e0217 */
[----:B------:R-:W-:Y:S04]  /*0fc0*/  LDS R20, [R37+0x2000] ;  /* 0x0020000025147984 */ /* 0x000fe80000000800 */
[----:B------:R-:W-:Y:S04]  /*0fd0*/  LDS R21, [R37+0x2004] ;  /* 0x0020040025157984 */ /* 0x000fe80000000800 */
[----:B------:R-:W-:Y:S04]  /*0fe0*/  LDS R22, [R37+0x2008] ;  /* 0x0020080025167984 */ /* 0x000fe80000000800 */
[----:B------:R-:W0:Y:S04]  /*0ff0*/  LDS R23, [R37+0x200c] ;  /* 0x00200c0025177984 */ /* 0x000e280000000800 */
[----:B------:R-:W-:Y:S04]  /*1000*/  LDS R8, [R4+0x3000] ;  /* 0x0030000004087984 */ /* 0x000fe80000000800 */
[----:B------:R-:W-:Y:S04]  /*1010*/  LDS R9, [R4+0x3004] ;  /* 0x0030040004097984 */ /* 0x000fe80000000800 */
[----:B------:R-:W-:Y:S04]  /*1020*/  LDS R10, [R4+0x3008] ;  /* 0x00300800040a7984 */ /* 0x000fe80000000800 */
[----:B------:R2:W3:Y:S01]  /*1030*/  LDS R11, [R4+0x300c] ;  /* 0x00300c00040b7984 */ /* 0x0004e20000000800 */
[----:B------:R-:W-:-:S02]  /*1040*/  FSETP.GTU.AND P6, PT, R30, RZ, PT ;  /* 0x000000ff1e00720b */ /* 0x000fc40003fcc000 */
[----:B------:R-:W-:Y:S02]  /*1050*/  FSETP.GTU.AND P5, PT, R33, RZ, PT ;  /* 0x000000ff2100720b */ /* 0x000fe40003fac000 */
[----:B------:R-:W-:Y:S02]  /*1060*/  FSETP.GTU.AND P3, PT, R29, RZ, PT ;  /* 0x000000ff1d00720b */ /* 0x000fe40003f6c000 */
[----:B------:R-:W-:Y:S02]  /*1070*/  SEL R29, RZ, 0x1, P6 ;  /* 0x00000001ff1d7807 */ /* 0x000fe40003000000 */
[----:B------:R-:W-:Y:S02]  /*1080*/  FSETP.GTU.AND P6, PT, R25, RZ, PT ;  /* 0x000000ff1900720b */ /* 0x000fe40003fcc000 */
[----:B------:R-:W-:Y:S02]  /*1090*/  SEL R30, RZ, 0x1, P5 ;  /* 0x00000001ff1e7807 */ /* 0x000fe40002800000 */
[----:B------:R-:W-:-:S02]  /*10a0*/  FSETP.GTU.AND P5, PT, R26, RZ, PT ;  /* 0x000000ff1a00720b */ /* 0x000fc40003fac000 */
[----:B------:R-:W-:Y:S02]  /*10b0*/  FSETP.GTU.AND P2, PT, R31, RZ, PT ;  /* 0x000000ff1f00720b */ /* 0x000fe40003f4c000 */
[----:B------:R-:W-:Y:S02]  /*10c0*/  SEL R31, RZ, 0x1, P6 ;  /* 0x00000001ff1f7807 */ /* 0x000fe40003000000 */
[----:B------:R-:W-:Y:S02]  /*10d0*/  FSETP.GTU.AND P6, PT, R27, RZ, PT ;  /* 0x000000ff1b00720b */ /* 0x000fe40003fcc000 */
[----:B------:R-:W-:Y:S02]  /*10e0*/  SEL R26, RZ, 0x1, P5 ;  /* 0x00000001ff1a7807 */ /* 0x000fe40002800000 */
[----:B------:R-:W-:Y:S02]  /*10f0*/  FSETP.GTU.AND P5, PT, R12, RZ, PT ;  /* 0x000000ff0c00720b */ /* 0x000fe40003fac000 */
[----:B------:R-:W-:-:S02]  /*1100*/  SEL R12, RZ, 0x1, P6 ;  /* 0x00000001ff0c7807 */ /* 0x000fc40003000000 */
[----:B------:R-:W-:Y:S02]  /*1110*/  FSETP.GTU.AND P6, PT, R13, RZ, PT ;  /* 0x000000ff0d00720b */ /* 0x000fe40003fcc000 */
[----:B------:R-:W-:Y:S02]  /*1120*/  SEL R13, RZ, 0x1, P5 ;  /* 0x00000001ff0d7807 */ /* 0x000fe40002800000 */
[----:B------:R-:W-:Y:S01]  /*1130*/  FSETP.GTU.AND P5, PT, R24, RZ, PT ;  /* 0x000000ff1800720b */ /* 0x000fe20003fac000 */
[----:B------:R-:W4:Y:S01]  /*1140*/  S2R R25, SR_TID.X ;  /* 0x0000000000197919 */ /* 0x000f220000002100 */
[----:B------:R-:W-:Y:S01]  /*1150*/  SEL R24, RZ, 0x1, P2 ;  /* 0x00000001ff187807 */ /* 0x000fe20001000000 */
[C---:B------:R-:W-:Y:S01]  /*1160*/  VIADD R5, R3.reuse, 0x400 ;  /* 0x0000040003057836 */ /* 0x040fe20000000000 */
[----:B------:R-:W-:Y:S01]  /*1170*/  FSETP.GTU.AND P2, PT, R6, RZ, PT ;  /* 0x000000ff0600720b */ /* 0x000fe20003f4c000 */
[C---:B------:R-:W-:Y:S01]  /*1180*/  VIADD R27, R3.reuse, 0x800 ;  /* 0x00000800031b7836 */ /* 0x040fe20000000000 */
[----:B------:R-:W-:Y:S01]  /*1190*/  FSETP.GTU.AND P1, PT, R32, RZ, PT ;  /* 0x000000ff2000720b */ /* 0x000fe20003f2c000 */
[----:B------:R-:W-:Y:S01]  /*11a0*/  VIADD R33, R3, 0xc00 ;  /* 0x00000c0003217836 */ /* 0x000fe20000000000 */
[----:B------:R-:W-:Y:S01]  /*11b0*/  SEL R32, RZ, 0x1fffe, P2 ;  /* 0x0001fffeff207807 */ /* 0x000fe20001000000 */
[----:B--2---:R-:W-:Y:S01]  /*11c0*/  IMAD.WIDE R4, R5, 0x4, R34 ;  /* 0x0000000405047825 */ /* 0x004fe200078e0222 */
[----:B------:R-:W-:-:S02]  /*11d0*/  SEL R3, RZ, 0x1, P2 ;  /* 0x00000001ff037807 */ /* 0x000fc40001000000 */
[----:B------:R-:W-:Y:S02]  /*11e0*/  SEL R6, RZ, 0x1, P3 ;  /* 0x00000001ff067807 */ /* 0x000fe40001800000 */
[----:B------:R-:W-:Y:S02]  /*11f0*/  FSETP.GTU.AND P2, PT, R15, RZ, PT ;  /* 0x000000ff0f00720b */ /* 0x000fe40003f4c000 */
[----:B------:R-:W-:Y:S01]  /*1200*/  FSETP.GTU.AND P3, PT, R14, RZ, PT ;  /* 0x000000ff0e00720b */ /* 0x000fe20003f6c000 */
[--C-:B------:R-:W-:Y:S01]  /*1210*/  IMAD.WIDE R14, R27, 0x4, R34.reuse ;  /* 0x000000041b0e7825 */ /* 0x100fe200078e0222 */
[----:B-1----:R1:W-:Y:S03]  /*1220*/  @!P4 STG.E.128 desc[UR6][R4.64], R16 ;  /* 0x000000100400c986 */ /* 0x0023e6000c101d06 */
[----:B------:R-:W-:Y:S01]  /*1230*/  IMAD.WIDE R34, R33, 0x4, R34 ;  /* 0x0000000421227825 */ /* 0x000fe200078e0222 */
[----:B0-----:R-:W-:Y:S04]  /*1240*/  @!P4 STG.E.128 desc[UR6][R14.64], R20 ;  /* 0x000000140e00c986 */ /* 0x001fe8000c101d06 */
[----:B---3--:R0:W-:Y:S01]  /*1250*/  @!P4 STG.E.128 desc[UR6][R34.64], R8 ;  /* 0x000000082200c986 */ /* 0x0081e2000c101d06 */
[----:B------:R-:W-:-:S02]  /*1260*/  SEL R27, RZ, 0x1fffe, P2 ;  /* 0x0001fffeff1b7807 */ /* 0x000fc40001000000 */
[----:B-1----:R-:W-:Y:S01]  /*1270*/  SEL R16, RZ, 0x1, P2 ;  /* 0x00000001ff107807 */ /* 0x002fe20001000000 */
[----:B------:R-:W-:Y:S01]  /*1280*/  BAR.SYNC.DEFER_BLOCKING 0x0 ;  /* 0x0000000000007b1d */ /* 0x000fe20000010000 */
[----:B------:R-:W-:-:S04]  /*1290*/  FSETP.GTU.AND P2, PT, R7, RZ, PT ;  /* 0x000000ff0700720b */ /* 0x000fc80003f4c000 */
[----:B------:R-:W-:Y:S01]  /*12a0*/  SEL R4, RZ, 0x1fffe, P2 ;  /* 0x0001fffeff047807 */ /* 0x000fe20001000000 */
[----:B------:R-:W-:Y:S01]  /*12b0*/  IMAD.IADD R31, R31, 0x1, R32 ;  /* 0x000000011f1f7824 */ /* 0x000fe200078e0220 */
[----:B----4-:R-:W-:Y:S01]  /*12c0*/  LOP3.LUT R18, R25, 0xff, RZ, 0xc0, !PT ;  /* 0x000000ff19127812 */ /* 0x010fe200078ec0ff */
[----:B------:R-:W-:Y:S01]  /*12d0*/  IMAD.IADD R27, R30, 0x1, R27 ;  /* 0x000000011e1b7824 */ /* 0x000fe200078e021b */
[----:B------:R-:W-:Y:S01]  /*12e0*/  FSETP.GTU.AND P4, PT, R28, RZ, PT ;  /* 0x000000ff1c00720b */ /* 0x000fe20003f8c000 */
[----:B------:R-:W-:Y:S01]  /*12f0*/  IMAD.IADD R4, R29, 0x1, R4 ;  /* 0x000000011d047824 */ /* 0x000fe200078e0204 */
[----:B------:R-:W-:Y:S02]  /*1300*/  SEL R7, RZ, 0x1, P1 ;  /* 0x00000001ff077807 */ /* 0x000fe40000800000 */
[----:B0-----:R-:W-:Y:S02]  /*1310*/  SEL R8, RZ, 0x1, P2 ;  /* 0x00000001ff087807 */ /* 0x001fe40001000000 */
[----:B------:R-:W-:-:S02]  /*1320*/  SEL R9, RZ, 0x1, P6 ;  /* 0x00000001ff097807 */ /* 0x000fc40003000000 */
[----:B------:R-:W-:Y:S02]  /*1330*/  SEL R5, RZ, 0x1, P3 ;  /* 0x00000001ff057807 */ /* 0x000fe40001800000 */
[----:B------:R-:W-:Y:S02]  /*1340*/  LOP3.LUT R31, R31, 0x1, RZ, 0xc0, !PT ;  /* 0x000000011f1f7812 */ /* 0x000fe400078ec0ff */
[----:B------:R-:W-:Y:S02]  /*1350*/  LOP3.LUT R27, R27, 0x1, RZ, 0xc0, !PT ;  /* 0x000000011b1b7812 */ /* 0x000fe400078ec0ff */
[----:B------:R-:W-:Y:S01]  /*1360*/  LOP3.LUT R10, R4, 0x1, RZ, 0xc0, !PT ;  /* 0x00000001040a7812 */ /* 0x000fe200078ec0ff */
[----:B------:R0:W-:Y:S01]  /*1370*/  STS.U8 [R18+UR4+0x220], R3 ;  /* 0x0002200312007988 */ /* 0x0001e20008000004 */
[----:B------:R-:W-:-:S03]  /*1380*/  SEL R11, RZ, 0x1, P4 ;  /* 0x00000001ff0b7807 */ /* 0x000fc60002000000 */
[----:B------:R-:W-:Y:S01]  /*1390*/  STS.U8 [R18+UR4], R24 ;  /* 0x0000001812007988 */ /* 0x000fe20008000004 */
[----:B0-----:R-:W-:-:S03]  /*13a0*/  SEL R3, RZ, 0x1, P5 ;  /* 0x00000001ff037807 */ /* 0x001fc60002800000 */
[----:B------:R-:W-:Y:S04]  /*13b0*/  STS.U8 [R18+UR4+0x110], R13 ;  /* 0x0001100d12007988 */ /* 0x000fe80008000004 */
        /* <DEDUP_REMOVED lines=12> */
[----:B------:R-:W-:Y:S01]  /*1480*/  STS.U8 [R18+UR4+0xff0], R11 ;  /* 0x000ff00b12007988 */ /* 0x000fe20008000004 */
[----:B------:R-:W-:Y:S06]  /*1490*/  BAR.SYNC.DEFER_BLOCKING 0x0 ;  /* 0x0000000000007b1d */ /* 0x000fec0000010000 */
[----:B------:R-:W0:Y:S01]  /*14a0*/  LDS.128 R4, [R2+UR4] ;  /* 0x0000000402047984 */ /* 0x000e220008000c00 */
[----:B------:R-:W-:Y:S01]  /*14b0*/  ULDC.64 UR4, c[0x0][0x240] ;  /* 0x0000900000047ab9 */ /* 0x000fe20000000a00 */
[----:B0-----:R-:W-:-:S02]  /*14c0*/  PRMT R9, R4, 0x7772, RZ ;  /* 0x0000777204097816 */ /* 0x001fc400000000ff */
[----:B------:R-:W-:Y:S02]  /*14d0*/  PRMT R12, R4, 0x7771, RZ ;  /* 0x00007771040c7816 */ /* 0x000fe400000000ff */
[----:B------:R-:W-:Y:S02]  /*14e0*/  PRMT R11, R6, 0x7772, RZ ;  /* 0x00007772060b7816 */ /* 0x000fe400000000ff */
[----:B------:R-:W-:Y:S02]  /*14f0*/  PRMT R9, R12, 0x5410, R9 ;  /* 0x000054100c097816 */ /* 0x000fe40000000009 */
[----:B------:R-:W-:Y:S02]  /*1500*/  PRMT R2, R6, 0x7771, RZ ;  /* 0x0000777106027816 */ /* 0x000fe400000000ff */
[C---:B------:R-:W-:Y:S02]  /*1510*/  PRMT R14, R7.reuse, 0x7772, RZ ;  /* 0x00007772070e7816 */ /* 0x040fe400000000ff */
[----:B------:R-:W-:-:S02]  /*1520*/  PRMT R15, R7, 0x7771, RZ ;  /* 0x00007771070f7816 */ /* 0x000fc400000000ff */
[----:B------:R-:W-:Y:S02]  /*1530*/  PRMT R8, R4, 0x7770, RZ ;  /* 0x0000777004087816 */ /* 0x000fe400000000ff */
[----:B------:R-:W-:Y:S02]  /*1540*/  LOP3.LUT R9, R9, 0x10001, RZ, 0xc0, !PT ;  /* 0x0001000109097812 */ /* 0x000fe400078ec0ff */
[----:B------:R-:W-:Y:S02]  /*1550*/  PRMT R11, R2, 0x5410, R11 ;  /* 0x00005410020b7816 */ /* 0x000fe4000000000b */
[----:B------:R-:W-:Y:S02]  /*1560*/  PRMT R14, R15, 0x5410, R14 ;  /* 0x000054100f0e7816 */ /* 0x000fe4000000000e */
[----:B------:R-:W-:Y:S02]  /*1570*/  SHF.R.U32.HI R16, RZ, 0x18, R4 ;  /* 0x00000018ff107819 */ /* 0x000fe40000011604 */
[----:B------:R-:W-:-:S02]  /*1580*/  LOP3.LUT R17, R8, 0x1, RZ, 0xc0, !PT ;  /* 0x0000000108117812 */ /* 0x000fc400078ec0ff */
[C---:B------:R-:W-:Y:S02]  /*1590*/  PRMT R4, R5.reuse, 0x7772, RZ ;  /* 0x0000777205047816 */ /* 0x040fe400000000ff */
[----:B------:R-:W-:Y:S02]  /*15a0*/  PRMT R13, R5, 0x7771, RZ ;  /* 0x00007771050d7816 */ /* 0x000fe400000000ff */
[----:B------:R-:W-:Y:S02]  /*15b0*/  LOP3.LUT R8, R9, 0xffff, RZ, 0xc0, !PT ;  /* 0x0000ffff09087812 */ /* 0x000fe400078ec0ff */
[----:B------:R-:W-:Y:S02]  /*15c0*/  PRMT R10, R6, 0x7770, RZ ;  /* 0x00007770060a7816 */ /* 0x000fe400000000ff */
[----:B------:R-:W-:Y:S02]  /*15d0*/  PRMT R12, R7, 0x7770, RZ ;  /* 0x00007770070c7816 */ /* 0x000fe400000000ff */
[----:B------:R-:W-:-:S02]  /*15e0*/  PRMT R3, R5, 0x7770, RZ ;  /* 0x0000777005037816 */ /* 0x000fc400000000ff */
[----:B------:R-:W-:Y:S02]  /*15f0*/  LOP3.LUT R11, R11, 0x10001, RZ, 0xc0, !PT ;  /* 0x000100010b0b7812 */ /* 0x000fe400078ec0ff */
[----:B------:R-:W-:Y:S02]  /*1600*/  LOP3.LUT R14, R14, 0x10001, RZ, 0xc0, !PT ;  /* 0x000100010e0e7812 */ /* 0x000fe400078ec0ff */
[----:B------:R-:W-:Y:S02]  /*1610*/  PRMT R4, R13, 0x5410, R4 ;  /* 0x000054100d047816 */ /* 0x000fe40000000004 */
[----:B------:R-:W-:Y:S02]  /*1620*/  PRMT R2, R17, 0x3340, R8 ;  /* 0x0000334011027816 */ /* 0x000fe40000000008 */
[----:B------:R-:W-:Y:S02]  /*1630*/  SGXT.U32 R8, R16, 0x1 ;  /* 0x000000011008781a */ /* 0x000fe40000000000 */
[----:B------:R-:W-:-:S02]  /*1640*/  LOP3.LUT R13, R10, 0x1, RZ, 0xc0, !PT ;  /* 0x000000010a0d7812 */ /* 0x000fc400078ec0ff */
[----:B------:R-:W-:Y:S02]  /*1650*/  LOP3.LUT R17, R12, 0x1, RZ, 0xc0, !PT ;  /* 0x000000010c117812 */ /* 0x000fe400078ec0ff */
[----:B------:R-:W-:Y:S02]  /*1660*/  LOP3.LUT R16, R3, 0x1, RZ, 0xc0, !PT ;  /* 0x0000000103107812 */ /* 0x000fe400078ec0ff */
[----:B------:R-:W-:Y:S02]  /*1670*/  LOP3.LUT R10, R11, 0xffff, RZ, 0xc0, !PT ;  /* 0x0000ffff0b0a7812 */ /* 0x000fe400078ec0ff */
[----:B------:R-:W-:Y:S02]  /*1680*/  LOP3.LUT R12, R14, 0xffff, RZ, 0xc0, !PT ;  /* 0x0000ffff0e0c7812 */ /* 0x000fe400078ec0ff */
[----:B------:R-:W-:Y:S02]  /*1690*/  SHF.R.U32.HI R7, RZ, 0x18, R7 ;  /* 0x00000018ff077819 */ /* 0x000fe40000011607 */
[----:B------:R-:W-:-:S02]  /*16a0*/  PRMT R3, R9, 0x7732, RZ ;  /* 0x0000773209037816 */ /* 0x000fc400000000ff */
[----:B------:R-:W-:Y:S02]  /*16b0*/  PRMT R14, R14, 0x7732, RZ ;  /* 0x000077320e0e7816 */ /* 0x000fe400000000ff */
[----:B------:R-:W-:Y:S02]  /*16c0*/  SHF.R.U32.HI R5, RZ, 0x18, R5 ;  /* 0x00000018ff057819 */ /* 0x000fe40000011605 */
[----:B------:R-:W-:Y:S02]  /*16d0*/  SHF.R.U32.HI R6, RZ, 0x18, R6 ;  /* 0x00000018ff067819 */ /* 0x000fe40000011606 */
[----:B------:R-:W-:Y:S02]  /*16e0*/  LOP3.LUT R4, R4, 0x10001, RZ, 0xc0, !PT ;  /* 0x0001000104047812 */ /* 0x000fe400078ec0ff */
[----:B------:R-:W-:Y:S02]  /*16f0*/  PRMT R15, R13, 0x3340, R10 ;  /* 0x000033400d0f7816 */ /* 0x000fe4000000000a */
[----:B------:R-:W-:-:S02]  /*1700*/  PRMT R3, R3, 0x3340, R8 ;  /* 0x0000334003037816 */ /* 0x000fc40000000008 */
[----:B------:R-:W-:Y:S01]  /*1710*/  SGXT.U32 R10, R7, 0x1 ;  /* 0x00000001070a781a */ /* 0x000fe20000000000 */
[----:B------:R-:W-:Y:S01]  /*1720*/  IMAD.MOV.U32 R7, RZ, RZ, R14 ;  /* 0x000000ffff077224 */ /* 0x000fe200078e000e */
[----:B------:R-:W-:Y:S02]  /*1730*/  LOP3.LUT R9, R4, 0xffff, RZ, 0xc0, !PT ;  /* 0x0000ffff04097812 */ /* 0x000fe400078ec0ff */
[----:B------:R-:W-:Y:S02]  /*1740*/  SGXT.U32 R8, R5, 0x1 ;  /* 0x000000010508781a */ /* 0x000fe40000000000 */
[----:B------:R-:W-:Y:S02]  /*1750*/  SGXT.U32 R13, R6, 0x1 ;  /* 0x00000001060d781a */ /* 0x000fe40000000000 */
[----:B------:R-:W-:Y:S02]  /*1760*/  PRMT R5, R4, 0x7732, RZ ;  /* 0x0000773204057816 */ /* 0x000fe400000000ff */
[----:B------:R-:W-:-:S02]  /*1770*/  PRMT R6, R11, 0x7732, RZ ;  /* 0x000077320b067816 */ /* 0x000fc400000000ff */
[----:B------:R-:W-:Y:S02]  /*1780*/  IADD3 R4, P1, R0, UR4, RZ ;  /* 0x0000000400047c10 */ /* 0x000fe4000ff3e0ff */
[----:B------:R-:W-:Y:S02]  /*1790*/  PRMT R16, R16, 0x3340, R9 ;  /* 0x0000334010107816 */ /* 0x000fe40000000009 */
[----:B------:R-:W-:Y:S02]  /*17a0*/  PRMT R12, R17, 0x3340, R12 ;  /* 0x00003340110c7816 */ /* 0x000fe4000000000c */
[----:B------:R-:W-:Y:S02]  /*17b0*/  PRMT R9, R5, 0x3340, R8 ;  /* 0x0000334005097816 */ /* 0x000fe40000000008 */
[----:B------:R-:W-:Y:S02]  /*17c0*/  PRMT R6, R6, 0x3340, R13 ;  /* 0x0000334006067816 */ /* 0x000fe4000000000d */
[----:B------:R-:W-:-:S02]  /*17d0*/  PRMT R7, R7, 0x3340, R10 ;  /* 0x0000334007077816 */ /* 0x000fc4000000000a */
[----:B------:R-:W-:Y:S02]  /*17e0*/  LEA.HI.X.SX32 R5, R0, UR5, 0x1, P1 ;  /* 0x0000000500057c11 */ /* 0x000fe400088f0eff */
[----:B------:R-:W-:Y:S02]  /*17f0*/  PRMT R8, R2, 0x5410, R3 ;  /* 0x0000541002087816 */ /* 0x000fe40000000003 */
[----:B------:R-:W-:Y:S02]  /*1800*/  PRMT R9, R16, 0x5410, R9 ;  /* 0x0000541010097816 */ /* 0x000fe40000000009 */
[----:B------:R-:W-:Y:S02]  /*1810*/  PRMT R10, R15, 0x5410, R6 ;  /* 0x000054100f0a7816 */ /* 0x000fe40000000006 */
[----:B------:R-:W-:Y:S01]  /*1820*/  PRMT R11, R12, 0x5410, R7 ;  /* 0x000054100c0b7816 */ /* 0x000fe20000000007 */
[----:B------:R-:W-:Y:S06]  /*1830*/  @P0 EXIT ;  /* 0x000000000000094d */ /* 0x000fec0003800000 */
[----:B------:R-:W-:Y:S01]  /*1840*/  STG.E.128 desc[UR6][R4.64], R8 ;  /* 0x0000000804007986 */ /* 0x000fe2000c101d06 */
[----:B------:R-:W-:Y:S05]  /*1850*/  EXIT ;  /* 0x000000000000794d */ /* 0x000fea0003800000 */
.L_x_0:
[----:B------:R-:W-:-:S00]  /*1860*/  BRA `(.L_x_0) ;  /* 0xfffffffc00fc7947 */ /* 0x000fc0000383ffff */
[----:B------:R-:W-:-:S00]  /*1870*/  NOP ;  /* 0x0000000000007918 */ /* 0x000fc00000000000 */
        /* <DEDUP_REMOVED lines=8> */
.L_x_1:


//--------------------- .nv.global.init           --------------------------
	.section	.nv.global.init,"aw",@progbits
.nv.global.init:
	.type		_$_str,@object
	.size		_$_str,(_$_str_$_2 - _$_str)
_$_str:
        /*0000*/ 	.byte	0x5f, 0x5f, 0x43, 0x55, 0x44, 0x41, 0x5f, 0x46, 0x54, 0x5a, 0x00
	.type		_$_str_$_2,@object
	.size		_$_str_$_2,(.L_1 - _$_str_$_2)
_$_str_$_2:
        /*000b*/ 	.byte	0x5f, 0x5f, 0x43, 0x55, 0x44, 0x41, 0x5f, 0x50, 0x52, 0x45, 0x43, 0x5f, 0x53, 0x51, 0x52, 0x54
        /*001b*/ 	.byte	0x00
.L_1:


//--------------------- .nv.shared.triton_poi_fused__native_batch_norm_legit_no_training_relu_threshold_backward_14 --------------------------
	.section	.nv.shared.triton_poi_fused__native_batch_norm_legit_no_training_relu_threshold_backward_14,"aw",@nobits
	.sectionflags	@""
	.align	16
	.zero		1024


//--------------------- .nv.constant0.triton_poi_fused__native_batch_norm_legit_no_training_relu_threshold_backward_14 --------------------------
	.section	.nv.constant0.triton_poi_fused__native_batch_norm_legit_no_training_relu_threshold_backward_14,"a",@progbits
	.sectionflags	@""
	.align	4
.nv.constant0.triton_poi_fused__native_batch_norm_legit_no_training_relu_threshold_backward_14:
	.zero		592
